//
// Generated by NVIDIA NVVM Compiler
//
// Compiler Build ID: CL-36424714
// Cuda compilation tools, release 13.0, V13.0.88
// Based on NVVM 20.0.0
//

.version 9.0
.target sm_100
.address_size 64

	// .globl	_Z6kernelP8Particlei

.visible .entry _Z6kernelP8Particlei(
	.param .u64 .ptr .align 1 _Z6kernelP8Particlei_param_0,
	.param .u32 _Z6kernelP8Particlei_param_1
)
{
	.reg .pred 	%p<2>;
	.reg .b32 	%r<13>;
	.reg .b32 	%f<12>;
	.reg .b64 	%rd<5>;

	ld.param.u64 	%rd1, [_Z6kernelP8Particlei_param_0];
	ld.param.u32 	%r2, [_Z6kernelP8Particlei_param_1];
	mov.u32 	%r3, %ctaid.x;
	mov.u32 	%r4, %ntid.x;
	mov.u32 	%r5, %tid.x;
	mad.lo.s32 	%r6, %r3, %r4, %r5;
	add.s32 	%r1, %r6, %r2;
	setp.gt.s32 	%p1, %r1, 99999999;
	@%p1 bra 	$L__BB0_2;
	cvta.to.global.u64 	%rd2, %rd1;
	mul.wide.s32 	%rd3, %r1, 24;
	add.s64 	%rd4, %rd2, %rd3;
	ld.global.f32 	%f1, [%rd4+12];
	ld.global.f32 	%f2, [%rd4];
	add.f32 	%f3, %f1, %f2;
	st.global.f32 	[%rd4], %f3;
	ld.global.f32 	%f4, [%rd4+16];
	ld.global.f32 	%f5, [%rd4+4];
	add.f32 	%f6, %f4, %f5;
	st.global.f32 	[%rd4+4], %f6;
	ld.global.f32 	%f7, [%rd4+20];
	ld.global.f32 	%f8, [%rd4+8];
	add.f32 	%f9, %f7, %f8;
	st.global.f32 	[%rd4+8], %f9;
	mul.hi.s32 	%r7, %r1, 354224107;
	shr.u32 	%r8, %r7, 31;
	shr.s32 	%r9, %r7, 3;
	add.s32 	%r10, %r9, %r8;
	mul.lo.s32 	%r11, %r10, 97;
	sub.s32 	%r12, %r1, %r11;
	cvt.rn.f32.s32 	%f10, %r12;
	div.rn.f32 	%f11, %f10, 0f42C20000;
	st.global.f32 	[%rd4+12], %f11;
	st.global.f32 	[%rd4+16], %f11;
	st.global.f32 	[%rd4+20], %f11;
$L__BB0_2:
	ret;

}


// ===== COMPILED SASS (sm_100) =====

	.target	sm_100

	.elftype	@"ET_EXEC"


//--------------------- .note.nv.tkinfo           --------------------------
	.section	.note.nv.tkinfo,"",@"SHT_NOTE"
	.sectionflags	@"SHF_NOTE_NV_TKINFO"
	.tkinfo
        /*0018*/ 	.word	0x00000002
        /*0030*/ 	.string	""
        /*0030*/ 	.string	"ptxas"
        /*0030*/ 	.string	"Cuda compilation tools, release 13.0, V13.0.88"
        /*0030*/ 	.string	"Build cuda_13.0.r13.0/compiler.36424714_0"
        /*0030*/ 	.string	"-arch sm_100 -m 64 "



//--------------------- .note.nv.cuinfo           --------------------------
	.section	.note.nv.cuinfo,"",@"SHT_NOTE"
	.sectionflags	@"SHF_NOTE_NV_CUINFO"
        /*0018*/ 	.short	0x0002
        /*001a*/ 	.short	0x0064
        /*001c*/ 	.short	0x0082
	.zero		2


//--------------------- .nv.info                  --------------------------
	.section	.nv.info,"",@"SHT_CUDA_INFO"
	.align	4


	//----- nvinfo : EIATTR_REGCOUNT
	.align		4
        /*0000*/ 	.byte	0x04, 0x2f
        /*0002*/ 	.short	(.L_1 - .L_0)
	.align		4
.L_0:
        /*0004*/ 	.word	index@(_Z6kernelP8Particlei)
        /*0008*/ 	.word	0x00000010


	//----- nvinfo : EIATTR_FRAME_SIZE
	.align		4
.L_1:
        /*000c*/ 	.byte	0x04, 0x11
        /*000e*/ 	.short	(.L_3 - .L_2)
	.align		4
.L_2:
        /*0010*/ 	.word	index@($__internal_0_$__cuda_sm3x_div_rn_noftz_f32_slowpath)
        /*0014*/ 	.word	0x00000000


	//----- nvinfo : EIATTR_FRAME_SIZE
	.align		4
.L_3:
        /*0018*/ 	.byte	0x04, 0x11
        /*001a*/ 	.short	(.L_5 - .L_4)
	.align		4
.L_4:
        /*001c*/ 	.word	index@(_Z6kernelP8Particlei)
        /*0020*/ 	.word	0x00000000


	//----- nvinfo : EIATTR_MIN_STACK_SIZE
	.align		4
.L_5:
        /*0024*/ 	.byte	0x04, 0x12
        /*0026*/ 	.short	(.L_7 - .L_6)
	.align		4
.L_6:
        /*0028*/ 	.word	index@(_Z6kernelP8Particlei)
        /*002c*/ 	.word	0x00000000
.L_7:


//--------------------- .nv.compat                --------------------------
	.section	.nv.compat,"",@"SHT_CUDA_COMPAT_INFO"
	.align	4
        /*0000*/ 	.byte	0x02, 0x09, 0x00, 0x00, 0x02, 0x02, 0x01, 0x00, 0x02, 0x05, 0x05, 0x00, 0x03, 0x07, 0x01, 0x01
        /*0010*/ 	.byte	0x02, 0x03, 0x00, 0x00, 0x02, 0x06, 0x01, 0x00, 0x04, 0x0b, 0x08, 0x00, 0x01, 0x00, 0x00, 0x00
        /*0020*/ 	.byte	0x00, 0x00, 0x00, 0x00


//--------------------- .nv.info._Z6kernelP8Particlei --------------------------
	.section	.nv.info._Z6kernelP8Particlei,"",@"SHT_CUDA_INFO"
	.sectionflags	@""
	.align	4


	//----- nvinfo : EIATTR_CUDA_API_VERSION
	.align		4
        /*0000*/ 	.byte	0x04, 0x37
        /*0002*/ 	.short	(.L_9 - .L_8)
.L_8:
        /*0004*/ 	.word	0x00000082


	//----- nvinfo : EIATTR_KPARAM_INFO
	.align		4
.L_9:
        /*0008*/ 	.byte	0x04, 0x17
        /*000a*/ 	.short	(.L_11 - .L_10)
.L_10:
        /*000c*/ 	.word	0x00000000
        /*0010*/ 	.short	0x0001
        /*0012*/ 	.short	0x0008
        /*0014*/ 	.byte	0x00, 0xf0, 0x11, 0x00


	//----- nvinfo : EIATTR_KPARAM_INFO
	.align		4
.L_11:
        /*0018*/ 	.byte	0x04, 0x17
        /*001a*/ 	.short	(.L_13 - .L_12)
.L_12:
        /*001c*/ 	.word	0x00000000
        /*0020*/ 	.short	0x0000
        /*0022*/ 	.short	0x0000
        /*0024*/ 	.byte	0x00, 0xf5, 0x21, 0x00


	//----- nvinfo : EIATTR_SPARSE_MMA_MASK
	.align		4
.L_13:
        /*0028*/ 	.byte	0x03, 0x50
        /*002a*/ 	.short	0x0000


	//----- nvinfo : EIATTR_MAXREG_COUNT
	.align		4
        /*002c*/ 	.byte	0x03, 0x1b
        /*002e*/ 	.short	0x00ff


	//----- nvinfo : EIATTR_MERCURY_ISA_VERSION
	.align		4
        /*0030*/ 	.byte	0x03, 0x5f
        /*0032*/ 	.short	0x0101


	//----- nvinfo : EIATTR_VRC_CTA_INIT_COUNT
	.align		4
        /*0034*/ 	.byte	0x02, 0x4a
	.zero		1
	.zero		1


	//----- nvinfo : EIATTR_EXIT_INSTR_OFFSETS
	.align		4
        /*0038*/ 	.byte	0x04, 0x1c
        /*003a*/ 	.short	(.L_15 - .L_14)


	//   ....[0]....
.L_14:
        /*003c*/ 	.word	0x00000080


	//   ....[1]....
        /*0040*/ 	.word	0x000002e0


	//----- nvinfo : EIATTR_CRS_STACK_SIZE
	.align		4
.L_15:
        /*0044*/ 	.byte	0x04, 0x1e
        /*0046*/ 	.short	(.L_17 - .L_16)
.L_16:
        /*0048*/ 	.word	0x00000000


	//----- nvinfo : EIATTR_CBANK_PARAM_SIZE
	.align		4
.L_17:
        /*004c*/ 	.byte	0x03, 0x19
        /*004e*/ 	.short	0x000c


	//----- nvinfo : EIATTR_PARAM_CBANK
	.align		4
        /*0050*/ 	.byte	0x04, 0x0a
        /*0052*/ 	.short	(.L_19 - .L_18)
	.align		4
.L_18:
        /*0054*/ 	.word	index@(.nv.constant0._Z6kernelP8Particlei)
        /*0058*/ 	.short	0x0380
        /*005a*/ 	.short	0x000c


	//----- nvinfo : EIATTR_SW_WAR
	.align		4
.L_19:
        /*005c*/ 	.byte	0x04, 0x36
        /*005e*/ 	.short	(.L_21 - .L_20)
.L_20:
        /*0060*/ 	.word	0x00000008
.L_21:


//--------------------- .nv.callgraph             --------------------------
	.section	.nv.callgraph,"",@"SHT_CUDA_CALLGRAPH"
	.align	4
	.sectionentsize	8
	.align		4
        /*0000*/ 	.word	0x00000000
	.align		4
        /*0004*/ 	.word	0xffffffff
	.align		4
        /*0008*/ 	.word	0x00000000
	.align		4
        /*000c*/ 	.word	0xfffffffe
	.align		4
        /*0010*/ 	.word	0x00000000
	.align		4
        /*0014*/ 	.word	0xfffffffd
	.align		4
        /*0018*/ 	.word	0x00000000
	.align		4
        /*001c*/ 	.word	0xfffffffc


//--------------------- .text._Z6kernelP8Particlei --------------------------
	.section	.text._Z6kernelP8Particlei,"ax",@progbits
	.align	128
        .global         _Z6kernelP8Particlei
        .type           _Z6kernelP8Particlei,@function
        .size           _Z6kernelP8Particlei,(.L_x_15 - _Z6kernelP8Particlei)
        .other          _Z6kernelP8Particlei,@"STO_CUDA_ENTRY STV_DEFAULT"
_Z6kernelP8Particlei:
.text._Z6kernelP8Particlei:
[----:B------:R-:W-:Y:S01]  /*0000*/  LDC R1, c[0x0][0x37c] ;  /* 0x0000df00ff017b82 */ /* 0x000fe20000000800 */
[----:B------:R-:W0:Y:S07]  /*0010*/  S2R R3, SR_TID.X ;  /* 0x0000000000037919 */ /* 0x000e2e0000002100 */
[----:B------:R-:W0:Y:S01]  /*0020*/  S2UR UR4, SR_CTAID.X ;  /* 0x00000000000479c3 */ /* 0x000e220000002500 */
[----:B------:R-:W1:Y:S07]  /*0030*/  LDCU UR5, c[0x0][0x388] ;  /* 0x00007100ff0577ac */ /* 0x000e6e0008000800 */
[----:B------:R-:W0:Y:S02]  /*0040*/  LDC R0, c[0x0][0x360] ;  /* 0x0000d800ff007b82 */ /* 0x000e240000000800 */
[----:B0-----:R-:W-:-:S04]  /*0050*/  IMAD R0, R0, UR4, R3 ;  /* 0x0000000400007c24 */ /* 0x001fc8000f8e0203 */
[----:B-1----:R-:W-:-:S05]  /*0060*/  VIADD R5, R0, UR5 ;  /* 0x0000000500057c36 */ /* 0x002fca0008000000 */
[----:B------:R-:W-:-:S13]  /*0070*/  ISETP.GT.AND P0, PT, R5, 0x5f5e0ff, PT ;  /* 0x05f5e0ff0500780c */ /* 0x000fda0003f04270 */
[----:B------:R-:W-:Y:S05]  /*0080*/  @P0 EXIT ;  /* 0x000000000000094d */ /* 0x000fea0003800000 */
[----:B------:R-:W0:Y:S01]  /*0090*/  LDC.64 R2, c[0x0][0x380] ;  /* 0x0000e000ff027b82 */ /* 0x000e220000000a00 */
[----:B------:R-:W1:Y:S01]  /*00a0*/  LDCU.64 UR6, c[0x0][0x358] ;  /* 0x00006b00ff0677ac */ /* 0x000e620008000a00 */
[----:B0-----:R-:W-:-:S05]  /*00b0*/  IMAD.WIDE R2, R5, 0x18, R2 ;  /* 0x0000001805027825 */ /* 0x001fca00078e0202 */
[----:B-1----:R-:W2:Y:S04]  /*00c0*/  LDG.E R0, desc[UR6][R2.64+0xc] ;  /* 0x00000c0602007981 */ /* 0x002ea8000c1e1900 */
[----:B------:R-:W2:Y:S04]  /*00d0*/  LDG.E R7, desc[UR6][R2.64] ;  /* 0x0000000602077981 */ /* 0x000ea8000c1e1900 */
[----:B------:R-:W3:Y:S04]  /*00e0*/  LDG.E R4, desc[UR6][R2.64+0x10] ;  /* 0x0000100602047981 */ /* 0x000ee8000c1e1900 */
[----:B------:R-:W3:Y:S04]  /*00f0*/  LDG.E R9, desc[UR6][R2.64+0x4] ;  /* 0x0000040602097981 */ /* 0x000ee8000c1e1900 */
[----:B------:R-:W4:Y:S04]  /*0100*/  LDG.E R6, desc[UR6][R2.64+0x14] ;  /* 0x0000140602067981 */ /* 0x000f28000c1e1900 */
[----:B------:R-:W4:Y:S01]  /*0110*/  LDG.E R11, desc[UR6][R2.64+0x8] ;  /* 0x00000806020b7981 */ /* 0x000f22000c1e1900 */
[----:B------:R-:W-:Y:S01]  /*0120*/  IMAD.HI R8, R5, 0x151d07eb, RZ ;  /* 0x151d07eb05087827 */ /* 0x000fe200078e02ff */
[----:B------:R-:W-:Y:S04]  /*0130*/  BSSY.RECONVERGENT B1, `(.L_x_0) ;  /* 0x0000017000017945 */ /* 0x000fe80003800200 */
[----:B------:R-:W-:-:S04]  /*0140*/  SHF.R.U32.HI R13, RZ, 0x1f, R8 ;  /* 0x0000001fff0d7819 */ /* 0x000fc80000011608 */
[----:B------:R-:W-:Y:S01]  /*0150*/  LEA.HI.SX32 R8, R8, R13, 0x1d ;  /* 0x0000000d08087211 */ /* 0x000fe200078feaff */
[----:B------:R-:W-:Y:S02]  /*0160*/  IMAD.MOV.U32 R13, RZ, RZ, 0x3c28e83f ;  /* 0x3c28e83fff0d7424 */ /* 0x000fe400078e00ff */
[----:B--2---:R-:W-:Y:S02]  /*0170*/  FADD R7, R0, R7 ;  /* 0x0000000700077221 */ /* 0x004fe40000000000 */
[----:B------:R-:W-:-:S03]  /*0180*/  IMAD R0, R8, -0x61, R5 ;  /* 0xffffff9f08007824 */ /* 0x000fc600078e0205 */
[----:B------:R0:W-:Y:S02]  /*0190*/  STG.E desc[UR6][R2.64], R7 ;  /* 0x0000000702007986 */ /* 0x0001e4000c101906 */
[----:B------:R-:W-:Y:S01]  /*01a0*/  I2FP.F32.S32 R0, R0 ;  /* 0x0000000000007245 */ /* 0x000fe20000201400 */
[----:B---3--:R-:W-:Y:S01]  /*01b0*/  FADD R9, R4, R9 ;  /* 0x0000000904097221 */ /* 0x008fe20000000000 */
[----:B------:R-:W-:Y:S02]  /*01c0*/  IMAD.MOV.U32 R4, RZ, RZ, 0x42c20000 ;  /* 0x42c20000ff047424 */ /* 0x000fe400078e00ff */
[----:B------:R-:W1:Y:S02]  /*01d0*/  FCHK P0, R0, 97 ;  /* 0x42c2000000007902 */ /* 0x000e640000000000 */
[----:B------:R0:W-:Y:S01]  /*01e0*/  STG.E desc[UR6][R2.64+0x4], R9 ;  /* 0x0000040902007986 */ /* 0x0001e2000c101906 */
[----:B------:R-:W-:Y:S01]  /*01f0*/  FFMA R4, R13, -R4, 1 ;  /* 0x3f8000000d047423 */ /* 0x000fe20000000804 */
[----:B----4-:R-:W-:-:S03]  /*0200*/  FADD R11, R6, R11 ;  /* 0x0000000b060b7221 */ /* 0x010fc60000000000 */
[----:B------:R-:W-:Y:S02]  /*0210*/  FFMA R5, R4, R13, 0.010309278033673763275 ;  /* 0x3c28e83f04057423 */ /* 0x000fe4000000000d */
[----:B------:R0:W-:Y:S02]  /*0220*/  STG.E desc[UR6][R2.64+0x8], R11 ;  /* 0x0000080b02007986 */ /* 0x0001e4000c101906 */
[----:B------:R-:W-:-:S04]  /*0230*/  FFMA R4, R0, R5, RZ ;  /* 0x0000000500047223 */ /* 0x000fc800000000ff */
[----:B------:R-:W-:-:S04]  /*0240*/  FFMA R6, R4, -97, R0 ;  /* 0xc2c2000004067823 */ /* 0x000fc80000000000 */
[----:B------:R-:W-:Y:S01]  /*0250*/  FFMA R5, R5, R6, R4 ;  /* 0x0000000605057223 */ /* 0x000fe20000000004 */
[----:B-1----:R-:W-:Y:S06]  /*0260*/  @!P0 BRA `(.L_x_1) ;  /* 0x00000000000c8947 */ /* 0x002fec0003800000 */
[----:B------:R-:W-:-:S07]  /*0270*/  MOV R4, 0x290 ;  /* 0x0000029000047802 */ /* 0x000fce0000000f00 */
[----:B0-----:R-:W-:Y:S05]  /*0280*/  CALL.REL.NOINC `($__internal_0_$__cuda_sm3x_div_rn_noftz_f32_slowpath) ;  /* 0x0000000000187944 */ /* 0x001fea0003c00000 */
[----:B------:R-:W-:-:S07]  /*0290*/  IMAD.MOV.U32 R5, RZ, RZ, R6 ;  /* 0x000000ffff057224 */ /* 0x000fce00078e0006 */
.L_x_1:
[----:B------:R-:W-:Y:S05]  /*02a0*/  BSYNC.RECONVERGENT B1 ;  /* 0x0000000000017941 */ /* 0x000fea0003800200 */
.L_x_0:
[----:B------:R-:W-:Y:S04]  /*02b0*/  STG.E desc[UR6][R2.64+0xc], R5 ;  /* 0x00000c0502007986 */ /* 0x000fe8000c101906 */
[----:B------:R-:W-:Y:S04]  /*02c0*/  STG.E desc[UR6][R2.64+0x10], R5 ;  /* 0x0000100502007986 */ /* 0x000fe8000c101906 */
[----:B------:R-:W-:Y:S01]  /*02d0*/  STG.E desc[UR6][R2.64+0x14], R5 ;  /* 0x0000140502007986 */ /* 0x000fe2000c101906 */
[----:B------:R-:W-:Y:S05]  /*02e0*/  EXIT ;  /* 0x000000000000794d */ /* 0x000fea0003800000 */
        .weak           $__internal_0_$__cuda_sm3x_div_rn_noftz_f32_slowpath
        .type           $__internal_0_$__cuda_sm3x_div_rn_noftz_f32_slowpath,@function
        .size           $__internal_0_$__cuda_sm3x_div_rn_noftz_f32_slowpath,(.L_x_15 - $__internal_0_$__cuda_sm3x_div_rn_noftz_f32_slowpath)
$__internal_0_$__cuda_sm3x_div_rn_noftz_f32_slowpath:
[--C-:B------:R-:W-:Y:S01]  /*02f0*/  SHF.R.U32.HI R5, RZ, 0x17, R0.reuse ;  /* 0x00000017ff057819 */ /* 0x100fe20000011600 */
[----:B------:R-:W-:Y:S04]  /*0300*/  BSSY.RECONVERGENT B0, `(.L_x_2) ;  /* 0x000005c000007945 */ /* 0x000fe80003800200 */
[----:B------:R-:W-:Y:S01]  /*0310*/  BSSY.RELIABLE B2, `(.L_x_3) ;  /* 0x000001a000027945 */ /* 0x000fe20003800100 */
[----:B------:R-:W-:Y:S01]  /*0320*/  IMAD.MOV.U32 R6, RZ, RZ, R0 ;  /* 0x000000ffff067224 */ /* 0x000fe200078e0000 */
[----:B------:R-:W-:-:S05]  /*0330*/  LOP3.LUT R5, R5, 0xff, RZ, 0xc0, !PT ;  /* 0x000000ff05057812 */ /* 0x000fca00078ec0ff */
[----:B------:R-:W-:-:S05]  /*0340*/  VIADD R8, R5, 0xffffffff ;  /* 0xffffffff05087836 */ /* 0x000fca0000000000 */
[----:B------:R-:W-:-:S13]  /*0350*/  ISETP.GT.U32.OR P0, PT, R8, 0xfd, !PT ;  /* 0x000000fd0800780c */ /* 0x000fda0007f04470 */
[----:B------:R-:W-:Y:S01]  /*0360*/  @!P0 IMAD.MOV.U32 R7, RZ, RZ, RZ ;  /* 0x000000ffff078224 */ /* 0x000fe200078e00ff */
[----:B------:R-:W-:Y:S06]  /*0370*/  @!P0 BRA `(.L_x_4) ;  /* 0x00000000004c8947 */ /* 0x000fec0003800000 */
[----:B------:R-:W-:-:S13]  /*0380*/  FSETP.GTU.FTZ.AND P0, PT, |R0|, +INF , PT ;  /* 0x7f8000000000780b */ /* 0x000fda0003f1c200 */
[----:B------:R-:W-:Y:S05]  /*0390*/  @P0 BREAK.RELIABLE B2 ;  /* 0x0000000000020942 */ /* 0x000fea0003800100 */
[----:B------:R-:W-:Y:S05]  /*03a0*/  @P0 BRA `(.L_x_5) ;  /* 0x0000000400400947 */ /* 0x000fea0003800000 */
[----:B------:R-:W-:-:S05]  /*03b0*/  IMAD.MOV.U32 R7, RZ, RZ, 0x42c20000 ;  /* 0x42c20000ff077424 */ /* 0x000fca00078e00ff */
[----:B------:R-:W-:-:S13]  /*03c0*/  LOP3.LUT P0, RZ, R7, 0x7fffffff, R6, 0xc8, !PT ;  /* 0x7fffffff07ff7812 */ /* 0x000fda000780c806 */
[----:B------:R-:W-:Y:S05]  /*03d0*/  @!P0 BREAK.RELIABLE B2 ;  /* 0x0000000000028942 */ /* 0x000fea0003800100 */
[----:B------:R-:W-:Y:S05]  /*03e0*/  @!P0 BRA `(.L_x_6) ;  /* 0x0000000400288947 */ /* 0x000fea0003800000 */
[----:B------:R-:W-:-:S13]  /*03f0*/  LOP3.LUT P0, RZ, R6, 0x7fffffff, RZ, 0xc0, !PT ;  /* 0x7fffffff06ff7812 */ /* 0x000fda000780c0ff */
[----:B------:R-:W-:Y:S05]  /*0400*/  @!P0 BREAK.RELIABLE B2 ;  /* 0x0000000000028942 */ /* 0x000fea0003800100 */
[----:B------:R-:W-:Y:S05]  /*0410*/  @!P0 BRA `(.L_x_7) ;  /* 0x0000000400148947 */ /* 0x000fea0003800000 */
[----:B------:R-:W-:Y:S02]  /*0420*/  FSETP.NEU.FTZ.AND P0, PT, |R0|, +INF , PT ;  /* 0x7f8000000000780b */ /* 0x000fe40003f1d200 */
[----:B------:R-:W-:-:S04]  /*0430*/  LOP3.LUT P1, RZ, R7, 0x7fffffff, RZ, 0xc0, !PT ;  /* 0x7fffffff07ff7812 */ /* 0x000fc8000782c0ff */
[----:B------:R-:W-:-:S13]  /*0440*/  PLOP3.LUT P0, PT, P0, P1, PT, 0x2f, 0xf2 ;  /* 0x0000000000f2781c */ /* 0x000fda0000702577 */
[----:B------:R-:W-:Y:S05]  /*0450*/  @P0 BREAK.RELIABLE B2 ;  /* 0x0000000000020942 */ /* 0x000fea0003800100 */
[----:B------:R-:W-:Y:S05]  /*0460*/  @P0 BRA `(.L_x_8) ;  /* 0x0000000000f40947 */ /* 0x000fea0003800000 */
[----:B------:R-:W-:-:S13]  /*0470*/  ISETP.GE.AND P0, PT, R8, RZ, PT ;  /* 0x000000ff0800720c */ /* 0x000fda0003f06270 */
[----:B------:R-:W-:Y:S02]  /*0480*/  @P0 IMAD.MOV.U32 R7, RZ, RZ, RZ ;  /* 0x000000ffff070224 */ /* 0x000fe400078e00ff */
[----:B------:R-:W-:Y:S01]  /*0490*/  @!P0 FFMA R6, R0, 1.84467440737095516160e+19, RZ ;  /* 0x5f80000000068823 */ /* 0x000fe200000000ff */
[----:B------:R-:W-:-:S07]  /*04a0*/  @!P0 MOV R7, 0xffffffc0 ;  /* 0xffffffc000078802 */ /* 0x000fce0000000f00 */
.L_x_4:
[----:B------:R-:W-:Y:S05]  /*04b0*/  BSYNC.RELIABLE B2 ;  /* 0x0000000000027941 */ /* 0x000fea0003800100 */
.L_x_3:
[----:B------:R-:W-:Y:S01]  /*04c0*/  UMOV UR4, 0x42c20000 ;  /* 0x42c2000000047882 */ /* 0x000fe20000000000 */
[----:B------:R-:W-:Y:S01]  /*04d0*/  VIADD R5, R5, 0xffffff81 ;  /* 0xffffff8105057836 */ /* 0x000fe20000000000 */
[----:B------:R-:W-:Y:S01]  /*04e0*/  UIADD3 UR4, UPT, UPT, UR4, -0x3000000, URZ ;  /* 0xfd00000004047890 */ /* 0x000fe2000fffe0ff */
[----:B------:R-:W-:Y:S02]  /*04f0*/  BSSY.RECONVERGENT B2, `(.L_x_9) ;  /* 0x0000033000027945 */ /* 0x000fe40003800200 */
[----:B------:R-:W-:Y:S01]  /*0500*/  IMAD R0, R5, -0x800000, R6 ;  /* 0xff80000005007824 */ /* 0x000fe200078e0206 */
[----:B------:R-:W-:Y:S02]  /*0510*/  IADD3 R7, PT, PT, R7, -0x6, R5 ;  /* 0xfffffffa07077810 */ /* 0x000fe40007ffe005 */
[----:B------:R-:W-:-:S03]  /*0520*/  FADD.FTZ R9, -RZ, -UR4 ;  /* 0x80000004ff097e21 */ /* 0x000fc60008010100 */
[----:B------:R-:W0:Y:S02]  /*0530*/  MUFU.RCP R8, UR4 ;  /* 0x0000000400087d08 */ /* 0x000e240008001000 */
[----:B0-----:R-:W-:-:S04]  /*0540*/  FFMA R11, R8, R9, 1 ;  /* 0x3f800000080b7423 */ /* 0x001fc80000000009 */
[----:B------:R-:W-:-:S04]  /*0550*/  FFMA R11, R8, R11, R8 ;  /* 0x0000000b080b7223 */ /* 0x000fc80000000008 */
[----:B------:R-:W-:-:S04]  /*0560*/  FFMA R6, R0, R11, RZ ;  /* 0x0000000b00067223 */ /* 0x000fc800000000ff */
[----:B------:R-:W-:-:S04]  /*0570*/  FFMA R8, R9, R6, R0 ;  /* 0x0000000609087223 */ /* 0x000fc80000000000 */
[----:B------:R-:W-:-:S04]  /*0580*/  FFMA R8, R11, R8, R6 ;  /* 0x000000080b087223 */ /* 0x000fc80000000006 */
[----:B------:R-:W-:-:S04]  /*0590*/  FFMA R9, R9, R8, R0 ;  /* 0x0000000809097223 */ /* 0x000fc80000000000 */
[----:B------:R-:W-:-:S05]  /*05a0*/  FFMA R6, R11, R9, R8 ;  /* 0x000000090b067223 */ /* 0x000fca0000000008 */
[----:B------:R-:W-:-:S04]  /*05b0*/  SHF.R.U32.HI R0, RZ, 0x17, R6 ;  /* 0x00000017ff007819 */ /* 0x000fc80000011606 */
[----:B------:R-:W-:-:S05]  /*05c0*/  LOP3.LUT R0, R0, 0xff, RZ, 0xc0, !PT ;  /* 0x000000ff00007812 */ /* 0x000fca00078ec0ff */
[----:B------:R-:W-:-:S04]  /*05d0*/  IMAD.IADD R10, R0, 0x1, R7 ;  /* 0x00000001000a7824 */ /* 0x000fc800078e0207 */
[----:B------:R-:W-:-:S05]  /*05e0*/  VIADD R0, R10, 0xffffffff ;  /* 0xffffffff0a007836 */ /* 0x000fca0000000000 */
[----:B------:R-:W-:-:S13]  /*05f0*/  ISETP.GE.U32.AND P0, PT, R0, 0xfe, PT ;  /* 0x000000fe0000780c */ /* 0x000fda0003f06070 */
[----:B------:R-:W-:Y:S05]  /*0600*/  @!P0 BRA `(.L_x_10) ;  /* 0x0000000000808947 */ /* 0x000fea0003800000 */
[----:B------:R-:W-:-:S13]  /*0610*/  ISETP.GT.AND P0, PT, R10, 0xfe, PT ;  /* 0x000000fe0a00780c */ /* 0x000fda0003f04270 */
[----:B------:R-:W-:Y:S05]  /*0620*/  @P0 BRA `(.L_x_11) ;  /* 0x00000000006c0947 */ /* 0x000fea0003800000 */
[----:B------:R-:W-:-:S13]  /*0630*/  ISETP.GE.AND P0, PT, R10, 0x1, PT ;  /* 0x000000010a00780c */ /* 0x000fda0003f06270 */
[----:B------:R-:W-:Y:S05]  /*0640*/  @P0 BRA `(.L_x_12) ;  /* 0x0000000000740947 */ /* 0x000fea0003800000 */
[----:B------:R-:W-:Y:S02]  /*0650*/  ISETP.GE.AND P0, PT, R10, -0x18, PT ;  /* 0xffffffe80a00780c */ /* 0x000fe40003f06270 */
[----:B------:R-:W-:-:S11]  /*0660*/  LOP3.LUT R6, R6, 0x80000000, RZ, 0xc0, !PT ;  /* 0x8000000006067812 */ /* 0x000fd600078ec0ff */
[----:B------:R-:W-:Y:S05]  /*0670*/  @!P0 BRA `(.L_x_12) ;  /* 0x0000000000688947 */ /* 0x000fea0003800000 */
[CCC-:B------:R-:W-:Y:S01]  /*0680*/  FFMA.RZ R0, R11.reuse, R9.reuse, R8.reuse ;  /* 0x000000090b007223 */ /* 0x1c0fe2000000c008 */
[C---:B------:R-:W-:Y:S02]  /*0690*/  ISETP.NE.AND P2, PT, R10.reuse, RZ, PT ;  /* 0x000000ff0a00720c */ /* 0x040fe40003f45270 */
[----:B------:R-:W-:Y:S02]  /*06a0*/  ISETP.NE.AND P1, PT, R10, RZ, PT ;  /* 0x000000ff0a00720c */ /* 0x000fe40003f25270 */
[----:B------:R-:W-:Y:S01]  /*06b0*/  LOP3.LUT R5, R0, 0x7fffff, RZ, 0xc0, !PT ;  /* 0x007fffff00057812 */ /* 0x000fe200078ec0ff */
[CCC-:B------:R-:W-:Y:S01]  /*06c0*/  FFMA.RP R0, R11.reuse, R9.reuse, R8.reuse ;  /* 0x000000090b007223 */ /* 0x1c0fe20000008008 */
[----:B------:R-:W-:Y:S01]  /*06d0*/  FFMA.RM R11, R11, R9, R8 ;  /* 0x000000090b0b7223 */ /* 0x000fe20000004008 */
[C---:B------:R-:W-:Y:S01]  /*06e0*/  VIADD R8, R10.reuse, 0x20 ;  /* 0x000000200a087836 */ /* 0x040fe20000000000 */
[----:B------:R-:W-:Y:S02]  /*06f0*/  LOP3.LUT R5, R5, 0x800000, RZ, 0xfc, !PT ;  /* 0x0080000005057812 */ /* 0x000fe400078efcff */
[----:B------:R-:W-:-:S02]  /*0700*/  IADD3 R7, PT, PT, -R10, RZ, RZ ;  /* 0x000000ff0a077210 */ /* 0x000fc40007ffe1ff */
[----:B------:R-:W-:Y:S02]  /*0710*/  SHF.L.U32 R8, R5, R8, RZ ;  /* 0x0000000805087219 */ /* 0x000fe400000006ff */
[----:B------:R-:W-:Y:S02]  /*0720*/  FSETP.NEU.FTZ.AND P0, PT, R0, R11, PT ;  /* 0x0000000b0000720b */ /* 0x000fe40003f1d000 */
[----:B------:R-:W-:Y:S02]  /*0730*/  SEL R0, R7, RZ, P2 ;  /* 0x000000ff07007207 */ /* 0x000fe40001000000 */
[----:B------:R-:W-:Y:S02]  /*0740*/  ISETP.NE.AND P1, PT, R8, RZ, P1 ;  /* 0x000000ff0800720c */ /* 0x000fe40000f25270 */
[----:B------:R-:W-:Y:S02]  /*0750*/  SHF.R.U32.HI R0, RZ, R0, R5 ;  /* 0x00000000ff007219 */ /* 0x000fe40000011605 */
[----:B------:R-:W-:-:S02]  /*0760*/  PLOP3.LUT P0, PT, P0, P1, PT, 0xf8, 0x8f ;  /* 0x00000000008f781c */ /* 0x000fc40000703f70 */
[----:B------:R-:W-:Y:S02]  /*0770*/  SHF.R.U32.HI R8, RZ, 0x1, R0 ;  /* 0x00000001ff087819 */ /* 0x000fe40000011600 */
[----:B------:R-:W-:-:S04]  /*0780*/  SEL R5, RZ, 0x1, !P0 ;  /* 0x00000001ff057807 */ /* 0x000fc80004000000 */
[----:B------:R-:W-:-:S04]  /*0790*/  LOP3.LUT R5, R5, 0x1, R8, 0xf8, !PT ;  /* 0x0000000105057812 */ /* 0x000fc800078ef808 */
[----:B------:R-:W-:-:S05]  /*07a0*/  LOP3.LUT R5, R5, R0, RZ, 0xc0, !PT ;  /* 0x0000000005057212 */ /* 0x000fca00078ec0ff */
[----:B------:R-:W-:-:S05]  /*07b0*/  IMAD.IADD R5, R8, 0x1, R5 ;  /* 0x0000000108057824 */ /* 0x000fca00078e0205 */
[----:B------:R-:W-:Y:S01]  /*07c0*/  LOP3.LUT R6, R5, R6, RZ, 0xfc, !PT ;  /* 0x0000000605067212 */ /* 0x000fe200078efcff */
[----:B------:R-:W-:Y:S06]  /*07d0*/  BRA `(.L_x_12) ;  /* 0x0000000000107947 */ /* 0x000fec0003800000 */
.L_x_11:
[----:B------:R-:W-:-:S04]  /*07e0*/  LOP3.LUT R6, R6, 0x80000000, RZ, 0xc0, !PT ;  /* 0x8000000006067812 */ /* 0x000fc800078ec0ff */
[----:B------:R-:W-:Y:S01]  /*07f0*/  LOP3.LUT R6, R6, 0x7f800000, RZ, 0xfc, !PT ;  /* 0x7f80000006067812 */ /* 0x000fe200078efcff */
[----:B------:R-:W-:Y:S06]  /*0800*/  BRA `(.L_x_12) ;  /* 0x0000000000047947 */ /* 0x000fec0003800000 */
.L_x_10:
[----:B------:R-:W-:-:S07]  /*0810*/  IMAD R6, R7, 0x800000, R6 ;  /* 0x0080000007067824 */ /* 0x000fce00078e0206 */
.L_x_12:
[----:B------:R-:W-:Y:S05]  /*0820*/  BSYNC.RECONVERGENT B2 ;  /* 0x0000000000027941 */ /* 0x000fea0003800200 */
.L_x_9:
[----:B------:R-:W-:Y:S05]  /*0830*/  BRA `(.L_x_13) ;  /* 0x0000000000207947 */ /* 0x000fea0003800000 */
.L_x_8:
[----:B------:R-:W-:-:S04]  /*0840*/  LOP3.LUT R6, R7, 0x80000000, R6, 0x48, !PT ;  /* 0x8000000007067812 */ /* 0x000fc800078e4806 */
[----:B------:R-:W-:Y:S01]  /*0850*/  LOP3.LUT R6, R6, 0x7f800000, RZ, 0xfc, !PT ;  /* 0x7f80000006067812 */ /* 0x000fe200078efcff */
[----:B------:R-:W-:Y:S06]  /*0860*/  BRA `(.L_x_13) ;  /* 0x0000000000147947 */ /* 0x000fec0003800000 */
.L_x_7:
[----:B------:R-:W-:Y:S01]  /*0870*/  LOP3.LUT R6, R7, 0x80000000, R6, 0x48, !PT ;  /* 0x8000000007067812 */ /* 0x000fe200078e4806 */
[----:B------:R-:W-:Y:S06]  /*0880*/  BRA `(.L_x_13) ;  /* 0x00000000000c7947 */ /* 0x000fec0003800000 */
.L_x_6:
[----:B------:R-:W0:Y:S01]  /*0890*/  MUFU.RSQ R6, -QNAN ;  /* 0xffc0000000067908 */ /* 0x000e220000001400 */
[----:B------:R-:W-:Y:S05]  /*08a0*/  BRA `(.L_x_13) ;  /* 0x0000000000047947 */ /* 0x000fea0003800000 */
.L_x_5:
[----:B------:R-:W-:-:S07]  /*08b0*/  FADD.FTZ R6, R0, 97 ;  /* 0x42c2000000067421 */ /* 0x000fce0000010000 */
.L_x_13:
[----:B------:R-:W-:Y:S05]  /*08c0*/  BSYNC.RECONVERGENT B0 ;  /* 0x0000000000007941 */ /* 0x000fea0003800200 */
.L_x_2:
[----:B------:R-:W-:-:S04]  /*08d0*/  IMAD.MOV.U32 R5, RZ, RZ, 0x0 ;  /* 0x00000000ff057424 */ /* 0x000fc800078e00ff */
[----:B0-----:R-:W-:Y:S05]  /*08e0*/  RET.REL.NODEC R4 `(_Z6kernelP8Particlei) ;  /* 0xfffffff404c47950 */ /* 0x001fea0003c3ffff */
.L_x_14:
[----:B------:R-:W-:-:S00]  /*08f0*/  BRA `(.L_x_14) ;  /* 0xfffffffc00fc7947 */ /* 0x000fc0000383ffff */
[----:B------:R-:W-:-:S00]  /*0900*/  NOP ;  /* 0x0000000000007918 */ /* 0x000fc00000000000 */
[----:B------:R-:W-:-:S00]  /*0910*/  NOP ;  /* 0x0000000000007918 */ /* 0x000fc00000000000 */
[----:B------:R-:W-:-:S00]  /*0920*/  NOP ;  /* 0x0000000000007918 */ /* 0x000fc00000000000 */
[----:B------:R-:W-:-:S00]  /*0930*/  NOP ;  /* 0x0000000000007918 */ /* 0x000fc00000000000 */
[----:B------:R-:W-:-:S00]  /*0940*/  NOP ;  /* 0x0000000000007918 */ /* 0x000fc00000000000 */
[----:B------:R-:W-:-:S00]  /*0950*/  NOP ;  /* 0x0000000000007918 */ /* 0x000fc00000000000 */
[----:B------:R-:W-:-:S00]  /*0960*/  NOP ;  /* 0x0000000000007918 */ /* 0x000fc00000000000 */
[----:B------:R-:W-:-:S00]  /*0970*/  NOP ;  /* 0x0000000000007918 */ /* 0x000fc00000000000 */
.L_x_15:


//--------------------- .nv.shared.reserved.0     --------------------------
	.section	.nv.shared.reserved.0,"aw",@nobits
	.weak		__nv_reservedSMEM_offset_0_alias
	.size		__nv_reservedSMEM_offset_0_alias, 0, 64
	.other		__nv_reservedSMEM_offset_0_alias,@"STO_CUDA_RESERVED_SHARED STV_DEFAULT"
__nv_reservedSMEM_offset_0_alias:
	.zero		0
	.zero		64


//--------------------- .nv.constant0._Z6kernelP8Particlei --------------------------
	.section	.nv.constant0._Z6kernelP8Particlei,"a",@progbits
	.sectionflags	@""
	.align	4
.nv.constant0._Z6kernelP8Particlei:
	.zero		908


//--------------------- SYMBOLS --------------------------

	.type		.nv.reservedSmem.offset0,@object
	.size		.nv.reservedSmem.offset0,0x4
